	.headerflags	@"EF_CUDA_TEXMODE_UNIFIED EF_CUDA_64BIT_ADDRESS EF_CUDA_ACCELERATORS EF_CUDA_SM90 EF_CUDA_VIRTUAL_SM(EF_CUDA_SM90)"
	.elftype	@"ET_EXEC"


//--------------------- .nv.info                  --------------------------
	.section	.nv.info,"",@"SHT_CUDA_INFO"
	.align	4


	//----- nvinfo : EIATTR_REGCOUNT
	.align		4
        /*0000*/ 	.byte	0x04, 0x2f
        /*0002*/ 	.short	(.L_1 - .L_0)
	.align		4
.L_0:
        /*0004*/ 	.word	index@(triton_red_fused__to_copy_add_mul_sum_5)
        /*0008*/ 	.word	0x00000020


	//----- nvinfo : EIATTR_MIN_STACK_SIZE
	.align		4
.L_1:
        /*000c*/ 	.byte	0x04, 0x12
        /*000e*/ 	.short	(.L_3 - .L_2)
	.align		4
.L_2:
        /*0010*/ 	.word	index@(triton_red_fused__to_copy_add_mul_sum_5)
        /*0014*/ 	.word	0x00000000


	//----- nvinfo : EIATTR_FRAME_SIZE
	.align		4
.L_3:
        /*0018*/ 	.byte	0x04, 0x11
        /*001a*/ 	.short	(.L_5 - .L_4)
	.align		4
.L_4:
        /*001c*/ 	.word	index@(triton_red_fused__to_copy_add_mul_sum_5)
        /*0020*/ 	.word	0x00000000


	//----- nvinfo : EIATTR_MIN_STACK_SIZE
	.align		4
.L_5:
        /*0024*/ 	.byte	0x04, 0x12
        /*0026*/ 	.short	(.L_7 - .L_6)
	.align		4
.L_6:
        /*0028*/ 	.word	index@(triton_red_fused__to_copy_add_mul_sum_5)
        /*002c*/ 	.word	0x00000000
.L_7:


//--------------------- .nv.info.triton_red_fused__to_copy_add_mul_sum_5 --------------------------
	.section	.nv.info.triton_red_fused__to_copy_add_mul_sum_5,"",@"SHT_CUDA_INFO"
	.sectionflags	@""
	.align	4


	//----- nvinfo : EIATTR_CUDA_API_VERSION
	.align		4
        /*0000*/ 	.byte	0x04, 0x37
        /*0002*/ 	.short	(.L_9 - .L_8)
.L_8:
        /*0004*/ 	.word	0x0000007c


	//----- nvinfo : EIATTR_KPARAM_INFO
	.align		4
.L_9:
        /*0008*/ 	.byte	0x04, 0x17
        /*000a*/ 	.short	(.L_11 - .L_10)
.L_10:
        /*000c*/ 	.word	0x00000000
        /*0010*/ 	.short	0x0007
        /*0012*/ 	.short	0x0030
        /*0014*/ 	.byte	0x00, 0xf4, 0x21, 0x00


	//----- nvinfo : EIATTR_KPARAM_INFO
	.align		4
.L_11:
        /*0018*/ 	.byte	0x04, 0x17
        /*001a*/ 	.short	(.L_13 - .L_12)
.L_12:
        /*001c*/ 	.word	0x00000000
        /*0020*/ 	.short	0x0006
        /*0022*/ 	.short	0x002c
        /*0024*/ 	.byte	0x00, 0xf0, 0x11, 0x00


	//----- nvinfo : EIATTR_KPARAM_INFO
	.align		4
.L_13:
        /*0028*/ 	.byte	0x04, 0x17
        /*002a*/ 	.short	(.L_15 - .L_14)
.L_14:
        /*002c*/ 	.word	0x00000000
        /*0030*/ 	.short	0x0005
        /*0032*/ 	.short	0x0028
        /*0034*/ 	.byte	0x00, 0xf0, 0x11, 0x00


	//----- nvinfo : EIATTR_KPARAM_INFO
	.align		4
.L_15:
        /*0038*/ 	.byte	0x04, 0x17
        /*003a*/ 	.short	(.L_17 - .L_16)
.L_16:
        /*003c*/ 	.word	0x00000000
        /*0040*/ 	.short	0x0004
        /*0042*/ 	.short	0x0020
        /*0044*/ 	.byte	0x00, 0xf4, 0x21, 0x00


	//----- nvinfo : EIATTR_KPARAM_INFO
	.align		4
.L_17:
        /*0048*/ 	.byte	0x04, 0x17
        /*004a*/ 	.short	(.L_19 - .L_18)
.L_18:
        /*004c*/ 	.word	0x00000000
        /*0050*/ 	.short	0x0003
        /*0052*/ 	.short	0x0018
        /*0054*/ 	.byte	0x00, 0xf4, 0x21, 0x00


	//----- nvinfo : EIATTR_KPARAM_INFO
	.align		4
.L_19:
        /*0058*/ 	.byte	0x04, 0x17
        /*005a*/ 	.short	(.L_21 - .L_20)
.L_20:
        /*005c*/ 	.word	0x00000000
        /*0060*/ 	.short	0x0002
        /*0062*/ 	.short	0x0010
        /*0064*/ 	.byte	0x00, 0xf4, 0x21, 0x00


	//----- nvinfo : EIATTR_KPARAM_INFO
	.align		4
.L_21:
        /*0068*/ 	.byte	0x04, 0x17
        /*006a*/ 	.short	(.L_23 - .L_22)
.L_22:
        /*006c*/ 	.word	0x00000000
        /*0070*/ 	.short	0x0001
        /*0072*/ 	.short	0x0008
        /*0074*/ 	.byte	0x00, 0xf4, 0x21, 0x00


	//----- nvinfo : EIATTR_KPARAM_INFO
	.align		4
.L_23:
        /*0078*/ 	.byte	0x04, 0x17
        /*007a*/ 	.short	(.L_25 - .L_24)
.L_24:
        /*007c*/ 	.word	0x00000000
        /*0080*/ 	.short	0x0000
        /*0082*/ 	.short	0x0000
        /*0084*/ 	.byte	0x00, 0xf4, 0x21, 0x00


	//----- nvinfo : EIATTR_SPARSE_MMA_MASK
	.align		4
.L_25:
        /*0088*/ 	.byte	0x03, 0x50
        /*008a*/ 	.short	0x0000


	//----- nvinfo : EIATTR_MAXREG_COUNT
	.align		4
        /*008c*/ 	.byte	0x03, 0x1b
        /*008e*/ 	.short	0x00ff


	//----- nvinfo : EIATTR_COOP_GROUP_MASK_REGIDS
	.align		4
        /*0090*/ 	.byte	0x04, 0x29
        /*0092*/ 	.short	(.L_27 - .L_26)


	//   ....[0]....
.L_26:
        /*0094*/ 	.word	0xffffffff


	//   ....[1]....
        /*0098*/ 	.word	0xffffffff


	//----- nvinfo : EIATTR_COOP_GROUP_INSTR_OFFSETS
	.align		4
.L_27:
        /*009c*/ 	.byte	0x04, 0x28
        /*009e*/ 	.short	(.L_29 - .L_28)


	//   ....[0]....
.L_28:
        /*00a0*/ 	.word	0x00000c00


	//   ....[1]....
        /*00a4*/ 	.word	0x00000c40


	//----- nvinfo : EIATTR_EXIT_INSTR_OFFSETS
	.align		4
.L_29:
        /*00a8*/ 	.byte	0x04, 0x1c
        /*00aa*/ 	.short	(.L_31 - .L_30)


	//   ....[0]....
.L_30:
        /*00ac*/ 	.word	0x00000c60


	//   ....[1]....
        /*00b0*/ 	.word	0x00000ca0


	//----- nvinfo : EIATTR_REQNTID
	.align		4
.L_31:
        /*00b4*/ 	.byte	0x04, 0x10
        /*00b6*/ 	.short	(.L_33 - .L_32)
.L_32:
        /*00b8*/ 	.word	0x00000040
        /*00bc*/ 	.word	0x00000001
        /*00c0*/ 	.word	0x00000001


	//----- nvinfo : EIATTR_CBANK_PARAM_SIZE
	.align		4
.L_33:
        /*00c4*/ 	.byte	0x03, 0x19
        /*00c6*/ 	.short	0x0038


	//----- nvinfo : EIATTR_PARAM_CBANK
	.align		4
        /*00c8*/ 	.byte	0x04, 0x0a
        /*00ca*/ 	.short	(.L_35 - .L_34)
	.align		4
.L_34:
        /*00cc*/ 	.word	index@(.nv.constant0.triton_red_fused__to_copy_add_mul_sum_5)
        /*00d0*/ 	.short	0x0210
        /*00d2*/ 	.short	0x0038


	//----- nvinfo : EIATTR_SW_WAR
	.align		4
.L_35:
        /*00d4*/ 	.byte	0x04, 0x36
        /*00d6*/ 	.short	(.L_37 - .L_36)
.L_36:
        /*00d8*/ 	.word	0x00000008
.L_37:


//--------------------- .nv.callgraph             --------------------------
	.section	.nv.callgraph,"",@"SHT_CUDA_CALLGRAPH"
	.align	4
	.sectionentsize	8
	.align		4
        /*0000*/ 	.word	0x00000000
	.align		4
        /*0004*/ 	.word	0xffffffff
	.align		4
        /*0008*/ 	.word	0x00000000
	.align		4
        /*000c*/ 	.word	0xfffffffe
	.align		4
        /*0010*/ 	.word	0x00000000
	.align		4
        /*0014*/ 	.word	0xfffffffd
	.align		4
        /*0018*/ 	.word	0x00000000
	.align		4
        /*001c*/ 	.word	0xfffffffc


//--------------------- .text.triton_red_fused__to_copy_add_mul_sum_5 --------------------------
	.section	.text.triton_red_fused__to_copy_add_mul_sum_5,"ax",@progbits
	.align	128
        .global         triton_red_fused__to_copy_add_mul_sum_5
        .type           triton_red_fused__to_copy_add_mul_sum_5,@function
        .size           triton_red_fused__to_copy_add_mul_sum_5,(.L_x_5 - triton_red_fused__to_copy_add_mul_sum_5)
        .other          triton_red_fused__to_copy_add_mul_sum_5,@"STO_CUDA_ENTRY STV_DEFAULT"
triton_red_fused__to_copy_add_mul_sum_5:
.text.triton_red_fused__to_copy_add_mul_sum_5:
[----:B------:R-:W0:Y:S02]  /*0000*/  LDC R1, c[0x0][0x28] ;  /* 0x00000a00ff017b82 */ /* 0x000e240000000800 */
[----:B------:R-:W-:Y:S01]  /*0010*/  ULDC UR4, c[0x0][0x23c] ;  /* 0x00008f0000047ab9 */ /* 0x000fe20000000800 */
[----:B------:R-:W1:Y:S01]  /*0020*/  S2R R2, SR_CTAID.X ;  /* 0x0000000000027919 */ /* 0x000e620000002500 */
[----:B------:R-:W-:Y:S01]  /*0030*/  MOV R4, UR4 ;  /* 0x0000000400047c02 */ /* 0x000fe20008000f00 */
[----:B------:R-:W-:Y:S01]  /*0040*/  ULDC.64 UR4, c[0x0][0x208] ;  /* 0x0000820000047ab9 */ /* 0x000fe20000000a00 */
[----:B------:R-:W-:Y:S01]  /*0050*/  HFMA2.MMA R9, -RZ, RZ, 0, 0 ;  /* 0x00000000ff097435 */ /* 0x000fe200000001ff */
[----:B------:R-:W2:Y:S01]  /*0060*/  S2R R3, SR_TID.X ;  /* 0x0000000000037919 */ /* 0x000ea20000002100 */
[----:B------:R-:W-:-:S13]  /*0070*/  ISETP.GE.AND P0, PT, R4, 0x1, PT ;  /* 0x000000010400780c */ /* 0x000fda0003f06270 */
[----:B------:R-:W-:Y:S05]  /*0080*/  @!P0 BRA `(.L_x_0) ;  /* 0x0000000800dc8947 */ /* 0x000fea0003800000 */
[----:B------:R-:W-:Y:S02]  /*0090*/  ISETP.GT.AND P1, PT, R4, 0xc, PT ;  /* 0x0000000c0400780c */ /* 0x000fe40003f24270 */
[----:B--2---:R-:W-:Y:S02]  /*00a0*/  LOP3.LUT R7, R3, 0x3, RZ, 0xc0, !PT ;  /* 0x0000000303077812 */ /* 0x004fe400078ec0ff */
[----:B------:R-:W-:Y:S02]  /*00b0*/  PLOP3.LUT P0, PT, PT, PT, PT, 0x80, 0x0 ;  /* 0x000000000000781c */ /* 0x000fe40003f0f070 */
[----:B------:R-:W-:Y:S02]  /*00c0*/  MOV R9, RZ ;  /* 0x000000ff00097202 */ /* 0x000fe40000000f00 */
[----:B------:R-:W-:Y:S02]  /*00d0*/  MOV R10, RZ ;  /* 0x000000ff000a7202 */ /* 0x000fe40000000f00 */
[----:B-1----:R-:W-:-:S03]  /*00e0*/  LEA R8, R7, R2, 0xc ;  /* 0x0000000207087211 */ /* 0x002fc600078e60ff */
[----:B------:R-:W-:Y:S05]  /*00f0*/  @!P1 BRA `(.L_x_1) ;  /* 0x0000000400849947 */ /* 0x000fea0003800000 */
[----:B------:R-:W1:Y:S01]  /*0100*/  LDC R6, c[0x0][0x23c] ;  /* 0x00008f00ff067b82 */ /* 0x000e620000000800 */
[----:B------:R-:W-:Y:S02]  /*0110*/  PLOP3.LUT P0, PT, PT, PT, PT, 0x8, 0x0 ;  /* 0x000000000000781c */ /* 0x000fe40003f0e170 */
[----:B------:R-:W-:-:S05]  /*0120*/  IADD3 R5, R4, -0xc, RZ ;  /* 0xfffffff404057810 */ /* 0x000fca0007ffe0ff */
[----:B------:R-:W1:Y:S08]  /*0130*/  LDC.64 R12, c[0x0][0x210] ;  /* 0x00008400ff0c7b82 */ /* 0x000e700000000a00 */
[----:B------:R-:W3:Y:S08]  /*0140*/  LDC.64 R14, c[0x0][0x218] ;  /* 0x00008600ff0e7b82 */ /* 0x000ef00000000a00 */
[----:B------:R-:W4:Y:S08]  /*0150*/  LDC.64 R16, c[0x0][0x220] ;  /* 0x00008800ff107b82 */ /* 0x000f300000000a00 */
[----:B-1----:R-:W0:Y:S02]  /*0160*/  LDC.64 R18, c[0x0][0x228] ;  /* 0x00008a00ff127b82 */ /* 0x002e240000000a00 */
.L_x_2:
[----:B------:R-:W-:Y:S01]  /*0170*/  IADD3 R23, R7, R10, RZ ;  /* 0x0000000a07177210 */ /* 0x000fe20007ffe0ff */
[C---:B------:R-:W-:Y:S01]  /*0180*/  IMAD.WIDE R20, R8.reuse, 0x2, R12 ;  /* 0x0000000208147825 */ /* 0x040fe200078e020c */
[----:B------:R-:W-:Y:S02]  /*0190*/  MOV R4, R6 ;  /* 0x0000000600047202 */ /* 0x000fe40000000f00 */
[----:B------:R-:W-:Y:S01]  /*01a0*/  PRMT R24, RZ, 0x7610, R24 ;  /* 0x00007610ff187816 */ /* 0x000fe20000000018 */
[----:B---3--:R-:W-:Y:S01]  /*01b0*/  IMAD.WIDE R26, R8, 0x2, R14 ;  /* 0x00000002081a7825 */ /* 0x008fe200078e020e */
[----:B------:R-:W-:Y:S02]  /*01c0*/  ISETP.GE.AND P1, PT, R23, R4, PT ;  /* 0x000000041700720c */ /* 0x000fe40003f26270 */
[----:B------:R-:W-:-:S11]  /*01d0*/  PRMT R11, RZ, 0x7610, R11 ;  /* 0x00007610ff0b7816 */ /* 0x000fd6000000000b */
[----:B------:R1:W2:Y:S04]  /*01e0*/  @!P1 LDG.E.EF.U16 R24, desc[UR4][R20.64] ;  /* 0x0000000414189981 */ /* 0x0002a8000c0e1500 */
[----:B------:R3:W5:Y:S01]  /*01f0*/  @!P1 LDG.E.EF.U16 R11, desc[UR4][R26.64] ;  /* 0x000000041a0b9981 */ /* 0x000762000c0e1500 */
[----:B------:R-:W-:Y:S01]  /*0200*/  IADD3 R25, R7, 0x4, R10 ;  /* 0x0000000407197810 */ /* 0x000fe20007ffe00a */
[----:B------:R-:W-:Y:S01]  /*0210*/  HFMA2.MMA R0, -RZ, RZ, 0, 0 ;  /* 0x00000000ff007435 */ /* 0x000fe200000001ff */
[----:B----4-:R-:W-:Y:S02]  /*0220*/  IMAD.WIDE R28, R8, 0x2, R16 ;  /* 0x00000002081c7825 */ /* 0x010fe400078e0210 */
[----:B------:R-:W-:Y:S02]  /*0230*/  ISETP.GE.AND P2, PT, R25, R4, PT ;  /* 0x000000041900720c */ /* 0x000fe40003f46270 */
[----:B-1----:R-:W-:Y:S01]  /*0240*/  PRMT R20, RZ, 0x7610, R20 ;  /* 0x00007610ff147816 */ /* 0x002fe20000000014 */
[----:B0-----:R-:W-:-:S05]  /*0250*/  IMAD.WIDE R22, R23, 0x4, R18 ;  /* 0x0000000417167825 */ /* 0x001fca00078e0212 */
[----:B------:R-:W4:Y:S01]  /*0260*/  @!P1 LDG.E.EF.U16 R20, desc[UR4][R28.64] ;  /* 0x000000041c149981 */ /* 0x000f22000c0e1500 */
[----:B---3--:R-:W-:-:S03]  /*0270*/  MOV R26, RZ ;  /* 0x000000ff001a7202 */ /* 0x008fc60000000f00 */
[----:B------:R0:W3:Y:S01]  /*0280*/  @!P1 LDG.E.EL R0, desc[UR4][R22.64] ;  /* 0x0000000416009981 */ /* 0x0000e2000c2e1900 */
[----:B------:R-:W-:Y:S01]  /*0290*/  IADD3 R21, R8, 0x4000, RZ ;  /* 0x0000400008157810 */ /* 0x000fe20007ffe0ff */
[----:B0-----:R-:W-:Y:S01]  /*02a0*/  IMAD.WIDE R22, R25, 0x4, R18 ;  /* 0x0000000419167825 */ /* 0x001fe200078e0212 */
[----:B------:R-:W-:-:S03]  /*02b0*/  PRMT R25, RZ, 0x7610, R25 ;  /* 0x00007610ff197816 */ /* 0x000fc60000000019 */
[C---:B------:R-:W-:Y:S01]  /*02c0*/  IMAD.WIDE R28, R21.reuse, 0x2, R14 ;  /* 0x00000002151c7825 */ /* 0x040fe200078e020e */
[----:B------:R0:W3:Y:S03]  /*02d0*/  @!P2 LDG.E.EL R26, desc[UR4][R22.64] ;  /* 0x00000004161aa981 */ /* 0x0000e6000c2e1900 */
[----:B0-----:R-:W-:-:S05]  /*02e0*/  IMAD.WIDE R22, R21, 0x2, R12 ;  /* 0x0000000215167825 */ /* 0x001fca00078e020c */
[----:B------:R0:W3:Y:S01]  /*02f0*/  @!P2 LDG.E.EF.U16 R25, desc[UR4][R22.64] ;  /* 0x000000041619a981 */ /* 0x0000e2000c0e1500 */
[----:B--2---:R-:W-:Y:S02]  /*0300*/  HADD2.F32 R24, -RZ, R24.H0_H0 ;  /* 0x20000018ff187230 */ /* 0x004fe40000004100 */
[----:B-----5:R-:W-:-:S05]  /*0310*/  HADD2.F32 R11, -RZ, R11.H0_H0 ;  /* 0x2000000bff0b7230 */ /* 0x020fca0000004100 */
[----:B------:R-:W-:Y:S01]  /*0320*/  FADD R27, R24, R11 ;  /* 0x0000000b181b7221 */ /* 0x000fe20000000000 */
[----:B------:R-:W-:-:S06]  /*0330*/  PRMT R24, RZ, 0x7610, R24 ;  /* 0x00007610ff187816 */ /* 0x000fcc0000000018 */
[----:B------:R1:W2:Y:S01]  /*0340*/  @!P2 LDG.E.EF.U16 R24, desc[UR4][R28.64] ;  /* 0x000000041c18a981 */ /* 0x0002a2000c0e1500 */
[----:B------:R-:W-:Y:S01]  /*0350*/  PRMT R11, RZ, 0x7610, R11 ;  /* 0x00007610ff0b7816 */ /* 0x000fe2000000000b */
[----:B0-----:R-:W-:-:S04]  /*0360*/  IMAD.WIDE R22, R21, 0x2, R16 ;  /* 0x0000000215167825 */ /* 0x001fc800078e0210 */
[----:B----4-:R-:W-:Y:S01]  /*0370*/  HADD2.F32 R21, -RZ, R20.H0_H0 ;  /* 0x20000014ff157230 */ /* 0x010fe20000004100 */
[----:B------:R3:W4:Y:S01]  /*0380*/  @!P2 LDG.E.EF.U16 R11, desc[UR4][R22.64] ;  /* 0x00000004160ba981 */ /* 0x000722000c0e1500 */
[----:B-1----:R-:W-:-:S04]  /*0390*/  IADD3 R29, R7, 0x8, R10 ;  /* 0x00000008071d7810 */ /* 0x002fc80007ffe00a */
[----:B------:R-:W-:Y:S01]  /*03a0*/  ISETP.GE.AND P3, PT, R29, R4, PT ;  /* 0x000000041d00720c */ /* 0x000fe20003f66270 */
[----:B---3--:R-:W-:Y:S01]  /*03b0*/  FMUL R22, R21, R0 ;  /* 0x0000000015167220 */ /* 0x008fe20000400000 */
[----:B------:R-:W-:Y:S01]  /*03c0*/  MOV R0, R9 ;  /* 0x0000000900007202 */ /* 0x000fe20000000f00 */
[----:B------:R-:W-:Y:S01]  /*03d0*/  HFMA2.MMA R9, -RZ, RZ, 0, 0 ;  /* 0x00000000ff097435 */ /* 0x000fe200000001ff */
[----:B------:R-:W-:Y:S01]  /*03e0*/  IMAD.WIDE R20, R29, 0x4, R18 ;  /* 0x000000041d147825 */ /* 0x000fe200078e0212 */
[----:B------:R-:W-:-:S03]  /*03f0*/  PRMT R28, RZ, 0x7610, R28 ;  /* 0x00007610ff1c7816 */ /* 0x000fc6000000001c */
[----:B------:R-:W-:Y:S01]  /*0400*/  @!P1 FFMA R0, R27, R22, R0 ;  /* 0x000000161b009223 */ /* 0x000fe20000000000 */
[----:B------:R-:W-:-:S04]  /*0410*/  PRMT R27, RZ, 0x7610, R27 ;  /* 0x00007610ff1b7816 */ /* 0x000fc8000000001b */
[----:B------:R0:W3:Y:S01]  /*0420*/  @!P3 LDG.E.EL R9, desc[UR4][R20.64] ;  /* 0x000000041409b981 */ /* 0x0000e2000c2e1900 */
[----:B------:R-:W-:Y:S01]  /*0430*/  HADD2.F32 R25, -RZ, R25.H0_H0 ;  /* 0x20000019ff197230 */ /* 0x000fe20000004100 */
[----:B0-----:R-:W-:-:S05]  /*0440*/  IADD3 R21, R8, 0x8000, RZ ;  /* 0x0000800008157810 */ /* 0x001fca0007ffe0ff */
[----:B------:R-:W-:-:S05]  /*0450*/  IMAD.WIDE R22, R21, 0x2, R12 ;  /* 0x0000000215167825 */ /* 0x000fca00078e020c */
[----:B------:R0:W5:Y:S01]  /*0460*/  @!P3 LDG.E.EF.U16 R27, desc[UR4][R22.64] ;  /* 0x00000004161bb981 */ /* 0x000162000c0e1500 */
[----:B--2---:R-:W-:-:S05]  /*0470*/  HADD2.F32 R24, -RZ, R24.H0_H0 ;  /* 0x20000018ff187230 */ /* 0x004fca0000004100 */
[----:B------:R-:W-:Y:S01]  /*0480*/  FADD R29, R25, R24 ;  /* 0x00000018191d7221 */ /* 0x000fe20000000000 */
[----:B------:R-:W-:-:S05]  /*0490*/  IMAD.WIDE R24, R21, 0x2, R14 ;  /* 0x0000000215187825 */ /* 0x000fca00078e020e */
[----:B------:R1:W2:Y:S01]  /*04a0*/  @!P3 LDG.E.EF.U16 R28, desc[UR4][R24.64] ;  /* 0x00000004181cb981 */ /* 0x0002a2000c0e1500 */
[----:B0-----:R-:W-:Y:S01]  /*04b0*/  IADD3 R23, R7, 0xc, R10 ;  /* 0x0000000c07177810 */ /* 0x001fe20007ffe00a */
[----:B----4-:R-:W-:-:S03]  /*04c0*/  HADD2.F32 R11, -RZ, R11.H0_H0 ;  /* 0x2000000bff0b7230 */ /* 0x010fc60000004100 */
[----:B------:R-:W-:Y:S01]  /*04d0*/  ISETP.GE.AND P1, PT, R23, R4, PT ;  /* 0x000000041700720c */ /* 0x000fe20003f26270 */
[----:B------:R-:W-:Y:S01]  /*04e0*/  IMAD.WIDE R20, R21, 0x2, R16 ;  /* 0x0000000215147825 */ /* 0x000fe200078e0210 */
[----:B-1----:R-:W-:-:S03]  /*04f0*/  PRMT R24, RZ, 0x7610, R24 ;  /* 0x00007610ff187816 */ /* 0x002fc60000000018 */
[----:B------:R-:W-:Y:S01]  /*0500*/  FMUL R26, R11, R26 ;  /* 0x0000001a0b1a7220 */ /* 0x000fe20000400000 */
[----:B------:R-:W-:Y:S01]  /*0510*/  MOV R11, RZ ;  /* 0x000000ff000b7202 */ /* 0x000fe20000000f00 */
[----:B------:R-:W-:Y:S01]  /*0520*/  IMAD.WIDE R22, R23, 0x4, R18 ;  /* 0x0000000417167825 */ /* 0x000fe200078e0212 */
[----:B------:R0:W4:Y:S03]  /*0530*/  @!P3 LDG.E.EF.U16 R24, desc[UR4][R20.64] ;  /* 0x000000041418b981 */ /* 0x000126000c0e1500 */
[----:B------:R-:W-:Y:S02]  /*0540*/  @!P2 FFMA R0, R29, R26, R0 ;  /* 0x0000001a1d00a223 */ /* 0x000fe40000000000 */
[----:B------:R1:W3:Y:S01]  /*0550*/  @!P1 LDG.E.EL R11, desc[UR4][R22.64] ;  /* 0x00000004160b9981 */ /* 0x0002e2000c2e1900 */
[----:B0-----:R-:W-:Y:S02]  /*0560*/  IADD3 R21, R8, 0xc000, RZ ;  /* 0x0000c00008157810 */ /* 0x001fe40007ffe0ff */
[----:B-1----:R-:W-:Y:S01]  /*0570*/  PRMT R22, RZ, 0x7610, R22 ;  /* 0x00007610ff167816 */ /* 0x002fe20000000016 */
[----:B-----5:R-:W-:Y:S01]  /*0580*/  HADD2.F32 R27, -RZ, R27.H0_H0 ;  /* 0x2000001bff1b7230 */ /* 0x020fe20000004100 */
[----:B------:R-:W-:Y:S01]  /*0590*/  PRMT R25, RZ, 0x7610, R25 ;  /* 0x00007610ff197816 */ /* 0x000fe20000000019 */
[----:B--2---:R-:W-:-:S05]  /*05a0*/  HADD2.F32 R20, -RZ, R28.H0_H0 ;  /* 0x2000001cff147230 */ /* 0x004fca0000004100 */
[----:B------:R-:W-:Y:S01]  /*05b0*/  FADD R23, R27, R20 ;  /* 0x000000141b177221 */ /* 0x000fe20000000000 */
[----:B------:R-:W-:-:S04]  /*05c0*/  IMAD.WIDE R26, R21, 0x2, R14 ;  /* 0x00000002151a7825 */ /* 0x000fc800078e020e */
[C---:B------:R-:W-:Y:S01]  /*05d0*/  IMAD.WIDE R28, R21.reuse, 0x2, R12 ;  /* 0x00000002151c7825 */ /* 0x040fe200078e020c */
[----:B------:R0:W2:Y:S03]  /*05e0*/  @!P1 LDG.E.EF.U16 R22, desc[UR4][R26.64] ;  /* 0x000000041a169981 */ /* 0x0000a6000c0e1500 */
[----:B------:R-:W-:Y:S01]  /*05f0*/  IMAD.WIDE R20, R21, 0x2, R16 ;  /* 0x0000000215147825 */ /* 0x000fe200078e0210 */
[----:B------:R-:W5:Y:S01]  /*0600*/  @!P1 LDG.E.EF.U16 R25, desc[UR4][R28.64] ;  /* 0x000000041c199981 */ /* 0x000f62000c0e1500 */
[----:B0-----:R-:W-:-:S06]  /*0610*/  PRMT R26, RZ, 0x7610, R26 ;  /* 0x00007610ff1a7816 */ /* 0x001fcc000000001a */
[----:B------:R-:W5:Y:S01]  /*0620*/  @!P1 LDG.E.EF.U16 R26, desc[UR4][R20.64] ;  /* 0x00000004141a9981 */ /* 0x000f62000c0e1500 */
[----:B----4-:R-:W-:Y:S01]  /*0630*/  HADD2.F32 R24, -RZ, R24.H0_H0 ;  /* 0x20000018ff187230 */ /* 0x010fe20000004100 */
[----:B------:R-:W-:-:S04]  /*0640*/  IADD3 R10, R10, 0x10, RZ ;  /* 0x000000100a0a7810 */ /* 0x000fc80007ffe0ff */
[----:B---3--:R-:W-:Y:S01]  /*0650*/  FMUL R24, R24, R9 ;  /* 0x0000000918187220 */ /* 0x008fe20000400000 */
[----:B------:R-:W-:-:S03]  /*0660*/  ISETP.GE.AND P2, PT, R10, R5, PT ;  /* 0x000000050a00720c */ /* 0x000fc60003f46270 */
[----:B------:R-:W-:Y:S01]  /*0670*/  @!P3 FFMA R0, R23, R24, R0 ;  /* 0x000000181700b223 */ /* 0x000fe20000000000 */
[----:B------:R-:W-:Y:S01]  /*0680*/  IADD3 R8, R8, 0x10000, RZ ;  /* 0x0001000008087810 */ /* 0x000fe20007ffe0ff */
[----:B--2---:R-:W-:Y:S02]  /*0690*/  HADD2.F32 R22, -RZ, R22.H0_H0 ;  /* 0x20000016ff167230 */ /* 0x004fe40000004100 */
[----:B-----5:R-:W-:-:S05]  /*06a0*/  HADD2.F32 R9, -RZ, R25.H0_H0 ;  /* 0x20000019ff097230 */ /* 0x020fca0000004100 */
[----:B------:R-:W-:Y:S01]  /*06b0*/  FADD R9, R9, R22 ;  /* 0x0000001609097221 */ /* 0x000fe20000000000 */
[----:B------:R-:W-:-:S05]  /*06c0*/  HADD2.F32 R28, -RZ, R26.H0_H0 ;  /* 0x2000001aff1c7230 */ /* 0x000fca0000004100 */
[----:B------:R-:W-:-:S04]  /*06d0*/  FMUL R11, R28, R11 ;  /* 0x0000000b1c0b7220 */ /* 0x000fc80000400000 */
[----:B------:R-:W-:-:S05]  /*06e0*/  @!P1 FFMA R0, R9, R11, R0 ;  /* 0x0000000b09009223 */ /* 0x000fca0000000000 */
[----:B------:R-:W-:Y:S01]  /*06f0*/  MOV R9, R0 ;  /* 0x0000000000097202 */ /* 0x000fe20000000f00 */
[----:B------:R-:W-:Y:S06]  /*0700*/  @!P2 BRA `(.L_x_2) ;  /* 0xfffffff80098a947 */ /* 0x000fec000383ffff */
.L_x_1:
[----:B------:R-:W-:-:S04]  /*0710*/  IADD3 R0, -R10, R4, RZ ;  /* 0x000000040a007210 */ /* 0x000fc80007ffe1ff */
[----:B------:R-:W-:-:S13]  /*0720*/  ISETP.GT.AND P1, PT, R0, 0x4, PT ;  /* 0x000000040000780c */ /* 0x000fda0003f24270 */
[----:B------:R-:W-:Y:S05]  /*0730*/  @!P1 BRA `(.L_x_3) ;  /* 0x0000000000c89947 */ /* 0x000fea0003800000 */
[----:B------:R-:W1:Y:S01]  /*0740*/  LDC.64 R16, c[0x0][0x210] ;  /* 0x00008400ff107b82 */ /* 0x000e620000000a00 */
[----:B------:R-:W-:Y:S02]  /*0750*/  IADD3 R11, R7, R10, RZ ;  /* 0x0000000a070b7210 */ /* 0x000fe40007ffe0ff */
[----:B------:R-:W-:Y:S02]  /*0760*/  IADD3 R6, R10, 0x4, RZ ;  /* 0x000000040a067810 */ /* 0x000fe40007ffe0ff */
[----:B------:R-:W-:-:S03]  /*0770*/  ISETP.GE.AND P0, PT, R11, R4, PT ;  /* 0x000000040b00720c */ /* 0x000fc60003f06270 */
[----:B------:R-:W2:Y:S08]  /*0780*/  LDC.64 R14, c[0x0][0x218] ;  /* 0x00008600ff0e7b82 */ /* 0x000eb00000000a00 */
[----:B------:R-:W3:Y:S08]  /*0790*/  LDC.64 R12, c[0x0][0x220] ;  /* 0x00008800ff0c7b82 */ /* 0x000ef00000000a00 */
[----:B------:R-:W4:Y:S01]  /*07a0*/  LDC.64 R18, c[0x0][0x228] ;  /* 0x00008a00ff127b82 */ /* 0x000f220000000a00 */
[----:B------:R-:W-:Y:S01]  /*07b0*/  IADD3 R25, R7, R6, RZ ;  /* 0x0000000607197210 */ /* 0x000fe20007ffe0ff */
[----:B-1----:R-:W-:Y:S01]  /*07c0*/  IMAD.WIDE R28, R8, 0x2, R16 ;  /* 0x00000002081c7825 */ /* 0x002fe200078e0210 */
[----:B------:R-:W-:Y:S01]  /*07d0*/  PRMT R5, RZ, 0x7610, R5 ;  /* 0x00007610ff057816 */ /* 0x000fe20000000005 */
[----:B------:R-:W-:Y:S01]  /*07e0*/  HFMA2.MMA R22, -RZ, RZ, 0, 0 ;  /* 0x00000000ff167435 */ /* 0x000fe200000001ff */
[----:B------:R-:W-:-:S02]  /*07f0*/  PRMT R0, RZ, 0x7610, R0 ;  /* 0x00007610ff007816 */ /* 0x000fc40000000000 */
[----:B------:R-:W-:Y:S01]  /*0800*/  PRMT R24, RZ, 0x7610, R24 ;  /* 0x00007610ff187816 */ /* 0x000fe20000000018 */
[----:B--2---:R-:W-:Y:S01]  /*0810*/  IMAD.WIDE R26, R8, 0x2, R14 ;  /* 0x00000002081a7825 */ /* 0x004fe200078e020e */
[----:B------:R-:W-:Y:S01]  /*0820*/  ISETP.GE.AND P1, PT, R25, R4, PT ;  /* 0x000000041900720c */ /* 0x000fe20003f26270 */
[----:B------:R1:W2:Y:S01]  /*0830*/  @!P0 LDG.E.EF.U16 R5, desc[UR4][R28.64] ;  /* 0x000000041c058981 */ /* 0x0002a2000c0e1500 */
[----:B------:R-:W-:-:S03]  /*0840*/  IADD3 R23, R8, 0x4000, RZ ;  /* 0x0000400008177810 */ /* 0x000fc60007ffe0ff */
[----:B------:R5:W2:Y:S01]  /*0850*/  @!P0 LDG.E.EF.U16 R0, desc[UR4][R26.64] ;  /* 0x000000041a008981 */ /* 0x000aa2000c0e1500 */
[----:B---3--:R-:W-:Y:S01]  /*0860*/  IMAD.WIDE R20, R8, 0x2, R12 ;  /* 0x0000000208147825 */ /* 0x008fe200078e020c */
[----:B------:R-:W-:-:S04]  /*0870*/  PRMT R8, RZ, 0x7610, R8 ;  /* 0x00007610ff087816 */ /* 0x000fc80000000008 */
[----:B------:R-:W3:Y:S01]  /*0880*/  @!P0 LDG.E.EF.U16 R24, desc[UR4][R20.64] ;  /* 0x0000000414188981 */ /* 0x000ee2000c0e1500 */
[----:B----4-:R-:W-:Y:S01]  /*0890*/  IMAD.WIDE R10, R11, 0x4, R18 ;  /* 0x000000040b0a7825 */ /* 0x010fe200078e0212 */
[----:B-1----:R-:W-:Y:S02]  /*08a0*/  PRMT R28, RZ, 0x7610, R28 ;  /* 0x00007610ff1c7816 */ /* 0x002fe4000000001c */
[----:B-----5:R-:W-:Y:S01]  /*08b0*/  PRMT R26, RZ, 0x7610, R26 ;  /* 0x00007610ff1a7816 */ /* 0x020fe2000000001a */
[C---:B------:R-:W-:Y:S01]  /*08c0*/  IMAD.WIDE R16, R23.reuse, 0x2, R16 ;  /* 0x0000000217107825 */ /* 0x040fe200078e0210 */
[----:B------:R1:W4:Y:S03]  /*08d0*/  @!P0 LDG.E.EL R22, desc[UR4][R10.64] ;  /* 0x000000040a168981 */ /* 0x000326000c2e1900 */
[C---:B------:R-:W-:Y:S01]  /*08e0*/  IMAD.WIDE R14, R23.reuse, 0x2, R14 ;  /* 0x00000002170e7825 */ /* 0x040fe200078e020e */
[----:B------:R-:W5:Y:S03]  /*08f0*/  @!P1 LDG.E.EF.U16 R28, desc[UR4][R16.64] ;  /* 0x00000004101c9981 */ /* 0x000f66000c0e1500 */
[----:B------:R-:W-:Y:S01]  /*0900*/  IMAD.WIDE R12, R23, 0x2, R12 ;  /* 0x00000002170c7825 */ /* 0x000fe200078e020c */
[----:B------:R-:W5:Y:S01]  /*0910*/  @!P1 LDG.E.EF.U16 R8, desc[UR4][R14.64] ;  /* 0x000000040e089981 */ /* 0x000f62000c0e1500 */
[----:B-1----:R-:W-:-:S02]  /*0920*/  MOV R10, RZ ;  /* 0x000000ff000a7202 */ /* 0x002fc40000000f00 */
[----:B------:R-:W-:Y:S01]  /*0930*/  IMAD.WIDE R18, R25, 0x4, R18 ;  /* 0x0000000419127825 */ /* 0x000fe200078e0212 */
[----:B------:R-:W5:Y:S04]  /*0940*/  @!P1 LDG.E.EF.U16 R26, desc[UR4][R12.64] ;  /* 0x000000040c1a9981 */ /* 0x000f68000c0e1500 */
[----:B------:R-:W5:Y:S01]  /*0950*/  @!P1 LDG.E.EL R10, desc[UR4][R18.64] ;  /* 0x00000004120a9981 */ /* 0x000f62000c2e1900 */
[----:B--2---:R-:W-:Y:S02]  /*0960*/  HADD2.F32 R5, -RZ, R5.H0_H0 ;  /* 0x20000005ff057230 */ /* 0x004fe40000004100 */
[----:B------:R-:W-:Y:S02]  /*0970*/  HADD2.F32 R0, -RZ, R0.H0_H0 ;  /* 0x20000000ff007230 */ /* 0x000fe40000004100 */
[----:B---3--:R-:W-:-:S03]  /*0980*/  HADD2.F32 R11, -RZ, R24.H0_H0 ;  /* 0x20000018ff0b7230 */ /* 0x008fc60000004100 */
[----:B------:R-:W-:Y:S02]  /*0990*/  FADD R0, R5, R0 ;  /* 0x0000000005007221 */ /* 0x000fe40000000000 */
[----:B----4-:R-:W-:-:S04]  /*09a0*/  FMUL R22, R11, R22 ;  /* 0x000000160b167220 */ /* 0x010fc80000400000 */
[----:B------:R-:W-:Y:S01]  /*09b0*/  FFMA R0, R0, R22, R9 ;  /* 0x0000001600007223 */ /* 0x000fe20000000009 */
[----:B-----5:R-:W-:Y:S02]  /*09c0*/  HADD2.F32 R28, -RZ, R28.H0_H0 ;  /* 0x2000001cff1c7230 */ /* 0x020fe40000004100 */
[----:B------:R-:W-:Y:S02]  /*09d0*/  HADD2.F32 R5, -RZ, R8.H0_H0 ;  /* 0x20000008ff057230 */ /* 0x000fe40000004100 */
[----:B------:R-:W-:Y:S01]  /*09e0*/  FSEL R9, R0, R9, !P0 ;  /* 0x0000000900097208 */ /* 0x000fe20004000000 */
[----:B------:R-:W-:Y:S02]  /*09f0*/  HADD2.F32 R11, -RZ, R26.H0_H0 ;  /* 0x2000001aff0b7230 */ /* 0x000fe40000004100 */
[----:B------:R-:W-:-:S03]  /*0a00*/  FADD R0, R28, R5 ;  /* 0x000000051c007221 */ /* 0x000fc60000000000 */
[----:B------:R-:W-:Y:S01]  /*0a10*/  FMUL R5, R11, R10 ;  /* 0x0000000a0b057220 */ /* 0x000fe20000400000 */
[----:B------:R-:W-:Y:S02]  /*0a20*/  PLOP3.LUT P0, PT, PT, PT, PT, 0x8, 0x0 ;  /* 0x000000000000781c */ /* 0x000fe40003f0e170 */
[----:B------:R-:W-:Y:S01]  /*0a30*/  IADD3 R10, R6, 0x4, RZ ;  /* 0x00000004060a7810 */ /* 0x000fe20007ffe0ff */
[----:B------:R-:W-:Y:S01]  /*0a40*/  @!P1 FFMA R9, R0, R5, R9 ;  /* 0x0000000500099223 */ /* 0x000fe20000000009 */
[----:B------:R-:W-:-:S09]  /*0a50*/  IADD3 R8, R23, 0x4000, RZ ;  /* 0x0000400017087810 */ /* 0x000fd20007ffe0ff */
.L_x_3:
[----:B------:R-:W-:-:S13]  /*0a60*/  ISETP.LT.OR P0, PT, R10, R4, P0 ;  /* 0x000000040a00720c */ /* 0x000fda0000701670 */
[----:B------:R-:W-:Y:S05]  /*0a70*/  @!P0 BRA `(.L_x_0) ;  /* 0x0000000000608947 */ /* 0x000fea0003800000 */
[----:B------:R-:W1:Y:S01]  /*0a80*/  LDC.64 R14, c[0x0][0x210] ;  /* 0x00008400ff0e7b82 */ /* 0x000e620000000a00 */
[----:B------:R-:W-:Y:S02]  /*0a90*/  IADD3 R21, R7, R10, RZ ;  /* 0x0000000a07157210 */ /* 0x000fe40007ffe0ff */
[----:B------:R-:W-:Y:S02]  /*0aa0*/  PRMT R0, RZ, 0x7610, R0 ;  /* 0x00007610ff007816 */ /* 0x000fe40000000000 */
[----:B------:R-:W-:-:S03]  /*0ab0*/  ISETP.GE.AND P0, PT, R21, R4, PT ;  /* 0x000000041500720c */ /* 0x000fc60003f06270 */
[----:B------:R-:W2:Y:S08]  /*0ac0*/  LDC.64 R16, c[0x0][0x218] ;  /* 0x00008600ff107b82 */ /* 0x000eb00000000a00 */
[----:B------:R-:W3:Y:S08]  /*0ad0*/  LDC.64 R18, c[0x0][0x220] ;  /* 0x00008800ff127b82 */ /* 0x000ef00000000a00 */
[----:B------:R-:W4:Y:S01]  /*0ae0*/  LDC.64 R12, c[0x0][0x228] ;  /* 0x00008a00ff0c7b82 */ /* 0x000f220000000a00 */
[----:B-1----:R-:W-:Y:S01]  /*0af0*/  IMAD.WIDE R4, R8, 0x2, R14 ;  /* 0x0000000208047825 */ /* 0x002fe200078e020e */
[----:B------:R-:W-:Y:S01]  /*0b00*/  PRMT R14, RZ, 0x7610, R14 ;  /* 0x00007610ff0e7816 */ /* 0x000fe2000000000e */
[----:B------:R-:W-:-:S03]  /*0b10*/  HFMA2.MMA R15, -RZ, RZ, 0, 0 ;  /* 0x00000000ff0f7435 */ /* 0x000fc600000001ff */
[----:B------:R-:W5:Y:S01]  /*0b20*/  @!P0 LDG.E.EF.U16 R0, desc[UR4][R4.64] ;  /* 0x0000000404008981 */ /* 0x000f62000c0e1500 */
[----:B--2---:R-:W-:-:S04]  /*0b30*/  IMAD.WIDE R6, R8, 0x2, R16 ;  /* 0x0000000208067825 */ /* 0x004fc800078e0210 */
[----:B---3--:R-:W-:Y:S01]  /*0b40*/  IMAD.WIDE R10, R8, 0x2, R18 ;  /* 0x00000002080a7825 */ /* 0x008fe200078e0212 */
[----:B------:R-:W-:-:S04]  /*0b50*/  PRMT R8, RZ, 0x7610, R8 ;  /* 0x00007610ff087816 */ /* 0x000fc80000000008 */
[----:B------:R-:W2:Y:S01]  /*0b60*/  @!P0 LDG.E.EF.U16 R14, desc[UR4][R10.64] ;  /* 0x000000040a0e8981 */ /* 0x000ea2000c0e1500 */
[----:B----4-:R-:W-:-:S03]  /*0b70*/  IMAD.WIDE R12, R21, 0x4, R12 ;  /* 0x00000004150c7825 */ /* 0x010fc600078e020c */
[----:B------:R-:W3:Y:S04]  /*0b80*/  @!P0 LDG.E.EF.U16 R8, desc[UR4][R6.64] ;  /* 0x0000000406088981 */ /* 0x000ee8000c0e1500 */
[----:B------:R-:W4:Y:S01]  /*0b90*/  @!P0 LDG.E.EL R15, desc[UR4][R12.64] ;  /* 0x000000040c0f8981 */ /* 0x000f22000c2e1900 */
[----:B-----5:R-:W-:Y:S02]  /*0ba0*/  HADD2.F32 R0, -RZ, R0.H0_H0 ;  /* 0x20000000ff007230 */ /* 0x020fe40000004100 */
[----:B---3--:R-:W-:Y:S02]  /*0bb0*/  HADD2.F32 R17, -RZ, R8.H0_H0 ;  /* 0x20000008ff117230 */ /* 0x008fe40000004100 */
[----:B--2---:R-:W-:-:S03]  /*0bc0*/  HADD2.F32 R8, -RZ, R14.H0_H0 ;  /* 0x2000000eff087230 */ /* 0x004fc60000004100 */
[----:B------:R-:W-:Y:S02]  /*0bd0*/  FADD R0, R0, R17 ;  /* 0x0000001100007221 */ /* 0x000fe40000000000 */
[----:B----4-:R-:W-:-:S04]  /*0be0*/  FMUL R8, R8, R15 ;  /* 0x0000000f08087220 */ /* 0x010fc80000400000 */
[----:B------:R-:W-:-:S07]  /*0bf0*/  @!P0 FFMA R9, R0, R8, R9 ;  /* 0x0000000800098223 */ /* 0x000fce0000000009 */
.L_x_0:
[----:B------:R-:W3:Y:S01]  /*0c00*/  SHFL.BFLY PT, R0, R9, 0x2, 0x1f ;  /* 0x0c401f0009007f89 */ /* 0x000ee200000e0000 */
[----:B------:R-:W4:Y:S01]  /*0c10*/  LDC.64 R4, c[0x0][0x230] ;  /* 0x00008c00ff047b82 */ /* 0x000f220000000a00 */
[----:B--2---:R-:W-:Y:S01]  /*0c20*/  LOP3.LUT P0, RZ, R3, 0x3f, RZ, 0xc0, !PT ;  /* 0x0000003f03ff7812 */ /* 0x004fe2000780c0ff */
[----:B---3--:R-:W-:-:S05]  /*0c30*/  FADD R0, R0, R9 ;  /* 0x0000000900007221 */ /* 0x008fca0000000000 */
[----:B------:R-:W2:Y:S02]  /*0c40*/  SHFL.BFLY PT, R7, R0, 0x1, 0x1f ;  /* 0x0c201f0000077f89 */ /* 0x000ea400000e0000 */
[----:B--2---:R-:W-:-:S05]  /*0c50*/  FADD R7, R0, R7 ;  /* 0x0000000700077221 */ /* 0x004fca0000000000 */
[----:B----4-:R-:W-:Y:S05]  /*0c60*/  @P0 EXIT ;  /* 0x000000000000094d */ /* 0x010fea0003800000 */
[----:B------:R-:W-:Y:S01]  /*0c70*/  F2FP.F16.F32.PACK_AB R7, RZ, R7 ;  /* 0x00000007ff07723e */ /* 0x000fe200000000ff */
[----:B-1----:R-:W-:-:S05]  /*0c80*/  IMAD.WIDE R2, R2, 0x2, R4 ;  /* 0x0000000202027825 */ /* 0x002fca00078e0204 */
[----:B------:R-:W-:Y:S01]  /*0c90*/  STG.E.U16 desc[UR4][R2.64], R7 ;  /* 0x0000000702007986 */ /* 0x000fe2000c101504 */
[----:B------:R-:W-:Y:S05]  /*0ca0*/  EXIT ;  /* 0x000000000000794d */ /* 0x000fea0003800000 */
.L_x_4:
[----:B------:R-:W-:-:S00]  /*0cb0*/  BRA `(.L_x_4) ;  /* 0xfffffffc00fc7947 */ /* 0x000fc0000383ffff */
[----:B------:R-:W-:-:S00]  /*0cc0*/  NOP ;  /* 0x0000000000007918 */ /* 0x000fc00000000000 */
        /* <DEDUP_REMOVED lines=11> */
.L_x_5:


//--------------------- .nv.constant0.triton_red_fused__to_copy_add_mul_sum_5 --------------------------
	.section	.nv.constant0.triton_red_fused__to_copy_add_mul_sum_5,"a",@progbits
	.sectionflags	@""
	.align	4
.nv.constant0.triton_red_fused__to_copy_add_mul_sum_5:
	.zero		584
